//
// Generated by NVIDIA NVVM Compiler
//
// Compiler Build ID: CL-36424714
// Cuda compilation tools, release 13.0, V13.0.88
// Based on NVVM 20.0.0
//

.version 9.0
.target sm_100
.address_size 64

	// .globl	_Z9propagatePi

.visible .entry _Z9propagatePi(
	.param .u64 .ptr .align 1 _Z9propagatePi_param_0
)
{


	ret;

}


// ===== COMPILED SASS (sm_100) =====

	.target	sm_100

	.elftype	@"ET_EXEC"


//--------------------- .note.nv.tkinfo           --------------------------
	.section	.note.nv.tkinfo,"",@"SHT_NOTE"
	.sectionflags	@"SHF_NOTE_NV_TKINFO"
	.tkinfo
        /*0018*/ 	.word	0x00000002
        /*0030*/ 	.string	""
        /*0030*/ 	.string	"ptxas"
        /*0030*/ 	.string	"Cuda compilation tools, release 13.0, V13.0.88"
        /*0030*/ 	.string	"Build cuda_13.0.r13.0/compiler.36424714_0"
        /*0030*/ 	.string	"-arch sm_100 -m 64 "



//--------------------- .note.nv.cuinfo           --------------------------
	.section	.note.nv.cuinfo,"",@"SHT_NOTE"
	.sectionflags	@"SHF_NOTE_NV_CUINFO"
        /*0018*/ 	.short	0x0002
        /*001a*/ 	.short	0x0064
        /*001c*/ 	.short	0x0082
	.zero		2


//--------------------- .nv.info                  --------------------------
	.section	.nv.info,"",@"SHT_CUDA_INFO"
	.align	4


	//----- nvinfo : EIATTR_REGCOUNT
	.align		4
        /*0000*/ 	.byte	0x04, 0x2f
        /*0002*/ 	.short	(.L_1 - .L_0)
	.align		4
.L_0:
        /*0004*/ 	.word	index@(_Z9propagatePi)
        /*0008*/ 	.word	0x00000004


	//----- nvinfo : EIATTR_FRAME_SIZE
	.align		4
.L_1:
        /*000c*/ 	.byte	0x04, 0x11
        /*000e*/ 	.short	(.L_3 - .L_2)
	.align		4
.L_2:
        /*0010*/ 	.word	index@(_Z9propagatePi)
        /*0014*/ 	.word	0x00000000


	//----- nvinfo : EIATTR_MIN_STACK_SIZE
	.align		4
.L_3:
        /*0018*/ 	.byte	0x04, 0x12
        /*001a*/ 	.short	(.L_5 - .L_4)
	.align		4
.L_4:
        /*001c*/ 	.word	index@(_Z9propagatePi)
        /*0020*/ 	.word	0x00000000
.L_5:


//--------------------- .nv.compat                --------------------------
	.section	.nv.compat,"",@"SHT_CUDA_COMPAT_INFO"
	.align	4
        /*0000*/ 	.byte	0x02, 0x09, 0x00, 0x00, 0x02, 0x02, 0x01, 0x00, 0x02, 0x05, 0x05, 0x00, 0x03, 0x07, 0x01, 0x01
        /*0010*/ 	.byte	0x02, 0x03, 0x00, 0x00, 0x02, 0x06, 0x01, 0x00, 0x04, 0x0b, 0x08, 0x00, 0x09, 0x00, 0x00, 0x00
        /*0020*/ 	.byte	0x00, 0x00, 0x00, 0x00


//--------------------- .nv.info._Z9propagatePi   --------------------------
	.section	.nv.info._Z9propagatePi,"",@"SHT_CUDA_INFO"
	.sectionflags	@""
	.align	4


	//----- nvinfo : EIATTR_CUDA_API_VERSION
	.align		4
        /*0000*/ 	.byte	0x04, 0x37
        /*0002*/ 	.short	(.L_7 - .L_6)
.L_6:
        /*0004*/ 	.word	0x00000082


	//----- nvinfo : EIATTR_KPARAM_INFO
	.align		4
.L_7:
        /*0008*/ 	.byte	0x04, 0x17
        /*000a*/ 	.short	(.L_9 - .L_8)
.L_8:
        /*000c*/ 	.word	0x00000000
        /*0010*/ 	.short	0x0000
        /*0012*/ 	.short	0x0000
        /*0014*/ 	.byte	0x00, 0xf5, 0x21, 0x00


	//----- nvinfo : EIATTR_SPARSE_MMA_MASK
	.align		4
.L_9:
        /*0018*/ 	.byte	0x03, 0x50
        /*001a*/ 	.short	0x0000


	//----- nvinfo : EIATTR_MAXREG_COUNT
	.align		4
        /*001c*/ 	.byte	0x03, 0x1b
        /*001e*/ 	.short	0x00ff


	//----- nvinfo : EIATTR_MERCURY_ISA_VERSION
	.align		4
        /*0020*/ 	.byte	0x03, 0x5f
        /*0022*/ 	.short	0x0101


	//----- nvinfo : EIATTR_VRC_CTA_INIT_COUNT
	.align		4
        /*0024*/ 	.byte	0x02, 0x4a
	.zero		1
	.zero		1


	//----- nvinfo : EIATTR_EXIT_INSTR_OFFSETS
	.align		4
        /*0028*/ 	.byte	0x04, 0x1c
        /*002a*/ 	.short	(.L_11 - .L_10)


	//   ....[0]....
.L_10:
        /*002c*/ 	.word	0x00000010


	//----- nvinfo : EIATTR_CBANK_PARAM_SIZE
	.align		4
.L_11:
        /*0030*/ 	.byte	0x03, 0x19
        /*0032*/ 	.short	0x0008


	//----- nvinfo : EIATTR_PARAM_CBANK
	.align		4
        /*0034*/ 	.byte	0x04, 0x0a
        /*0036*/ 	.short	(.L_13 - .L_12)
	.align		4
.L_12:
        /*0038*/ 	.word	index@(.nv.constant0._Z9propagatePi)
        /*003c*/ 	.short	0x0380
        /*003e*/ 	.short	0x0008


	//----- nvinfo : EIATTR_SW_WAR
	.align		4
.L_13:
        /*0040*/ 	.byte	0x04, 0x36
        /*0042*/ 	.short	(.L_15 - .L_14)
.L_14:
        /*0044*/ 	.word	0x00000008
.L_15:


//--------------------- .nv.callgraph             --------------------------
	.section	.nv.callgraph,"",@"SHT_CUDA_CALLGRAPH"
	.align	4
	.sectionentsize	8
	.align		4
        /*0000*/ 	.word	0x00000000
	.align		4
        /*0004*/ 	.word	0xffffffff
	.align		4
        /*0008*/ 	.word	0x00000000
	.align		4
        /*000c*/ 	.word	0xfffffffe
	.align		4
        /*0010*/ 	.word	0x00000000
	.align		4
        /*0014*/ 	.word	0xfffffffd
	.align		4
        /*0018*/ 	.word	0x00000000
	.align		4
        /*001c*/ 	.word	0xfffffffc


//--------------------- .text._Z9propagatePi      --------------------------
	.section	.text._Z9propagatePi,"ax",@progbits
	.align	128
        .global         _Z9propagatePi
        .type           _Z9propagatePi,@function
        .size           _Z9propagatePi,(.L_x_1 - _Z9propagatePi)
        .other          _Z9propagatePi,@"STO_CUDA_ENTRY STV_DEFAULT"
_Z9propagatePi:
.text._Z9propagatePi:
[----:B------:R-:W-:Y:S01]  /*0000*/  LDC R1, c[0x0][0x37c] ;  /* 0x0000df00ff017b82 */ /* 0x000fe20000000800 */
[----:B------:R-:W-:Y:S05]  /*0010*/  EXIT ;  /* 0x000000000000794d */ /* 0x000fea0003800000 */
.L_x_0:
[----:B------:R-:W-:-:S00]  /*0020*/  BRA `(.L_x_0) ;  /* 0xfffffffc00fc7947 */ /* 0x000fc0000383ffff */
[----:B------:R-:W-:-:S00]  /*0030*/  NOP ;  /* 0x0000000000007918 */ /* 0x000fc00000000000 */
        /* <DEDUP_REMOVED lines=12> */
.L_x_1:


//--------------------- .nv.shared.reserved.0     --------------------------
	.section	.nv.shared.reserved.0,"aw",@nobits
	.weak		__nv_reservedSMEM_offset_0_alias
	.size		__nv_reservedSMEM_offset_0_alias, 0, 64
	.other		__nv_reservedSMEM_offset_0_alias,@"STO_CUDA_RESERVED_SHARED STV_DEFAULT"
__nv_reservedSMEM_offset_0_alias:
	.zero		0
	.zero		64


//--------------------- .nv.constant0._Z9propagatePi --------------------------
	.section	.nv.constant0._Z9propagatePi,"a",@progbits
	.sectionflags	@""
	.align	4
.nv.constant0._Z9propagatePi:
	.zero		904


//--------------------- SYMBOLS --------------------------

	.type		.nv.reservedSmem.offset0,@object
	.size		.nv.reservedSmem.offset0,0x4
